//
// Generated by NVIDIA NVVM Compiler
//
// Compiler Build ID: CL-36424714
// Cuda compilation tools, release 13.0, V13.0.88
// Based on NVVM 20.0.0
//

.version 9.0
.target sm_100
.address_size 64

	// .globl	_Z19determinantGaussGPUPdiS_

.visible .entry _Z19determinantGaussGPUPdiS_(
	.param .u64 .ptr .align 1 _Z19determinantGaussGPUPdiS__param_0,
	.param .u32 _Z19determinantGaussGPUPdiS__param_1,
	.param .u64 .ptr .align 1 _Z19determinantGaussGPUPdiS__param_2
)
{
	.reg .pred 	%p<11>;
	.reg .b32 	%r<126>;
	.reg .b64 	%rd<72>;
	.reg .b64 	%fd<126>;

	ld.param.u64 	%rd5, [_Z19determinantGaussGPUPdiS__param_0];
	cvta.to.global.u64 	%rd1, %rd5;
	mov.u32 	%r72, %ctaid.x;
	mov.u32 	%r104, %tid.x;
	mov.u32 	%r2, %ntid.x;
	mul.lo.s32 	%r3, %r2, %r72;
	add.s32 	%r73, %r3, %r72;
	mul.wide.u32 	%rd6, %r73, 8;
	add.s64 	%rd2, %rd1, %rd6;
	ld.global.f64 	%fd1, [%rd2];
	setp.eq.f64 	%p1, %fd1, 0d0000000000000000;
	mov.f64 	%fd125, 0d0000000000000000;
	@%p1 bra 	$L__BB0_2;
	add.s32 	%r74, %r3, %r104;
	mul.wide.u32 	%rd7, %r74, 8;
	add.s64 	%rd8, %rd1, %rd7;
	ld.global.f64 	%fd5, [%rd8];
	div.rn.f64 	%fd125, %fd5, %fd1;
$L__BB0_2:
	ld.param.u32 	%r97, [_Z19determinantGaussGPUPdiS__param_1];
	setp.lt.s32 	%p2, %r97, 1;
	@%p2 bra 	$L__BB0_15;
	ld.param.u32 	%r98, [_Z19determinantGaussGPUPdiS__param_1];
	setp.lt.u32 	%p3, %r98, 16;
	mov.b32 	%r122, 0;
	@%p3 bra 	$L__BB0_6;
	ld.param.u32 	%r99, [_Z19determinantGaussGPUPdiS__param_1];
	and.b32  	%r76, %r99, 2147483632;
	neg.s32 	%r120, %r76;
	add.s32 	%r119, %r104, %r2;
	shl.b32 	%r77, %r2, 1;
	add.s32 	%r118, %r104, %r77;
	mad.lo.s32 	%r117, %r2, 3, %r104;
	shl.b32 	%r78, %r2, 2;
	add.s32 	%r116, %r104, %r78;
	mad.lo.s32 	%r115, %r2, 5, %r104;
	mad.lo.s32 	%r114, %r2, 6, %r104;
	mad.lo.s32 	%r113, %r2, 7, %r104;
	shl.b32 	%r79, %r2, 3;
	add.s32 	%r112, %r104, %r79;
	mad.lo.s32 	%r111, %r2, 9, %r104;
	mad.lo.s32 	%r110, %r2, 10, %r104;
	mad.lo.s32 	%r109, %r2, 11, %r104;
	mad.lo.s32 	%r108, %r2, 12, %r104;
	mad.lo.s32 	%r107, %r2, 13, %r104;
	mad.lo.s32 	%r106, %r2, 14, %r104;
	mad.lo.s32 	%r105, %r2, 15, %r104;
$L__BB0_5:
	.pragma "nounroll";
	ld.param.u32 	%r100, [_Z19determinantGaussGPUPdiS__param_1];
	and.b32  	%r122, %r100, 2147483632;
	mov.u32 	%r80, %ctaid.x;
	add.s32 	%r81, %r80, %r2;
	mul.wide.u32 	%rd9, %r81, 8;
	add.s64 	%rd10, %rd1, %rd9;
	ld.global.f64 	%fd6, [%rd10];
	mul.f64 	%fd7, %fd125, %fd6;
	mul.wide.u32 	%rd11, %r104, 8;
	add.s64 	%rd12, %rd1, %rd11;
	ld.global.f64 	%fd8, [%rd12];
	sub.f64 	%fd9, %fd8, %fd7;
	st.global.f64 	[%rd12], %fd9;
	ld.global.f64 	%fd10, [%rd10];
	mul.f64 	%fd11, %fd125, %fd10;
	mul.wide.u32 	%rd13, %r119, 8;
	add.s64 	%rd14, %rd1, %rd13;
	ld.global.f64 	%fd12, [%rd14];
	sub.f64 	%fd13, %fd12, %fd11;
	st.global.f64 	[%rd14], %fd13;
	ld.global.f64 	%fd14, [%rd10];
	mul.f64 	%fd15, %fd125, %fd14;
	mul.wide.u32 	%rd15, %r118, 8;
	add.s64 	%rd16, %rd1, %rd15;
	ld.global.f64 	%fd16, [%rd16];
	sub.f64 	%fd17, %fd16, %fd15;
	st.global.f64 	[%rd16], %fd17;
	ld.global.f64 	%fd18, [%rd10];
	mul.f64 	%fd19, %fd125, %fd18;
	mul.wide.u32 	%rd17, %r117, 8;
	add.s64 	%rd18, %rd1, %rd17;
	ld.global.f64 	%fd20, [%rd18];
	sub.f64 	%fd21, %fd20, %fd19;
	st.global.f64 	[%rd18], %fd21;
	ld.global.f64 	%fd22, [%rd10];
	mul.f64 	%fd23, %fd125, %fd22;
	mul.wide.u32 	%rd19, %r116, 8;
	add.s64 	%rd20, %rd1, %rd19;
	ld.global.f64 	%fd24, [%rd20];
	sub.f64 	%fd25, %fd24, %fd23;
	st.global.f64 	[%rd20], %fd25;
	ld.global.f64 	%fd26, [%rd10];
	mul.f64 	%fd27, %fd125, %fd26;
	mul.wide.u32 	%rd21, %r115, 8;
	add.s64 	%rd22, %rd1, %rd21;
	ld.global.f64 	%fd28, [%rd22];
	sub.f64 	%fd29, %fd28, %fd27;
	st.global.f64 	[%rd22], %fd29;
	ld.global.f64 	%fd30, [%rd10];
	mul.f64 	%fd31, %fd125, %fd30;
	mul.wide.u32 	%rd23, %r114, 8;
	add.s64 	%rd24, %rd1, %rd23;
	ld.global.f64 	%fd32, [%rd24];
	sub.f64 	%fd33, %fd32, %fd31;
	st.global.f64 	[%rd24], %fd33;
	ld.global.f64 	%fd34, [%rd10];
	mul.f64 	%fd35, %fd125, %fd34;
	mul.wide.u32 	%rd25, %r113, 8;
	add.s64 	%rd26, %rd1, %rd25;
	ld.global.f64 	%fd36, [%rd26];
	sub.f64 	%fd37, %fd36, %fd35;
	st.global.f64 	[%rd26], %fd37;
	ld.global.f64 	%fd38, [%rd10];
	mul.f64 	%fd39, %fd125, %fd38;
	mul.wide.u32 	%rd27, %r112, 8;
	add.s64 	%rd28, %rd1, %rd27;
	ld.global.f64 	%fd40, [%rd28];
	sub.f64 	%fd41, %fd40, %fd39;
	st.global.f64 	[%rd28], %fd41;
	ld.global.f64 	%fd42, [%rd10];
	mul.f64 	%fd43, %fd125, %fd42;
	mul.wide.u32 	%rd29, %r111, 8;
	add.s64 	%rd30, %rd1, %rd29;
	ld.global.f64 	%fd44, [%rd30];
	sub.f64 	%fd45, %fd44, %fd43;
	st.global.f64 	[%rd30], %fd45;
	ld.global.f64 	%fd46, [%rd10];
	mul.f64 	%fd47, %fd125, %fd46;
	mul.wide.u32 	%rd31, %r110, 8;
	add.s64 	%rd32, %rd1, %rd31;
	ld.global.f64 	%fd48, [%rd32];
	sub.f64 	%fd49, %fd48, %fd47;
	st.global.f64 	[%rd32], %fd49;
	ld.global.f64 	%fd50, [%rd10];
	mul.f64 	%fd51, %fd125, %fd50;
	mul.wide.u32 	%rd33, %r109, 8;
	add.s64 	%rd34, %rd1, %rd33;
	ld.global.f64 	%fd52, [%rd34];
	sub.f64 	%fd53, %fd52, %fd51;
	st.global.f64 	[%rd34], %fd53;
	ld.global.f64 	%fd54, [%rd10];
	mul.f64 	%fd55, %fd125, %fd54;
	mul.wide.u32 	%rd35, %r108, 8;
	add.s64 	%rd36, %rd1, %rd35;
	ld.global.f64 	%fd56, [%rd36];
	sub.f64 	%fd57, %fd56, %fd55;
	st.global.f64 	[%rd36], %fd57;
	ld.global.f64 	%fd58, [%rd10];
	mul.f64 	%fd59, %fd125, %fd58;
	mul.wide.u32 	%rd37, %r107, 8;
	add.s64 	%rd38, %rd1, %rd37;
	ld.global.f64 	%fd60, [%rd38];
	sub.f64 	%fd61, %fd60, %fd59;
	st.global.f64 	[%rd38], %fd61;
	ld.global.f64 	%fd62, [%rd10];
	mul.f64 	%fd63, %fd125, %fd62;
	mul.wide.u32 	%rd39, %r106, 8;
	add.s64 	%rd40, %rd1, %rd39;
	ld.global.f64 	%fd64, [%rd40];
	sub.f64 	%fd65, %fd64, %fd63;
	st.global.f64 	[%rd40], %fd65;
	ld.global.f64 	%fd66, [%rd10];
	mul.f64 	%fd67, %fd125, %fd66;
	mul.wide.u32 	%rd41, %r105, 8;
	add.s64 	%rd42, %rd1, %rd41;
	ld.global.f64 	%fd68, [%rd42];
	sub.f64 	%fd69, %fd68, %fd67;
	st.global.f64 	[%rd42], %fd69;
	add.s32 	%r120, %r120, 16;
	shl.b32 	%r82, %r2, 4;
	add.s32 	%r119, %r119, %r82;
	add.s32 	%r118, %r118, %r82;
	add.s32 	%r117, %r117, %r82;
	add.s32 	%r116, %r116, %r82;
	add.s32 	%r115, %r115, %r82;
	add.s32 	%r114, %r114, %r82;
	add.s32 	%r113, %r113, %r82;
	add.s32 	%r112, %r112, %r82;
	add.s32 	%r111, %r111, %r82;
	add.s32 	%r110, %r110, %r82;
	add.s32 	%r109, %r109, %r82;
	add.s32 	%r108, %r108, %r82;
	add.s32 	%r107, %r107, %r82;
	add.s32 	%r106, %r106, %r82;
	add.s32 	%r105, %r105, %r82;
	add.s32 	%r104, %r104, %r82;
	setp.ne.s32 	%p4, %r120, 0;
	@%p4 bra 	$L__BB0_5;
$L__BB0_6:
	ld.param.u32 	%r101, [_Z19determinantGaussGPUPdiS__param_1];
	and.b32  	%r57, %r101, 15;
	setp.eq.s32 	%p5, %r57, 0;
	@%p5 bra 	$L__BB0_15;
	ld.param.u32 	%r102, [_Z19determinantGaussGPUPdiS__param_1];
	mov.u32 	%r83, %ctaid.x;
	add.s32 	%r84, %r83, %r2;
	mul.wide.u32 	%rd43, %r84, 8;
	add.s64 	%rd3, %rd1, %rd43;
	mov.u32 	%r58, %tid.x;
	and.b32  	%r59, %r102, 7;
	setp.lt.u32 	%p6, %r57, 8;
	@%p6 bra 	$L__BB0_9;
	ld.global.f64 	%fd70, [%rd3];
	mul.f64 	%fd71, %fd125, %fd70;
	mad.lo.s32 	%r85, %r122, %r2, %r58;
	mul.wide.u32 	%rd44, %r85, 8;
	add.s64 	%rd45, %rd1, %rd44;
	ld.global.f64 	%fd72, [%rd45];
	sub.f64 	%fd73, %fd72, %fd71;
	st.global.f64 	[%rd45], %fd73;
	ld.global.f64 	%fd74, [%rd3];
	mul.f64 	%fd75, %fd125, %fd74;
	add.s32 	%r86, %r85, %r2;
	mul.wide.u32 	%rd46, %r86, 8;
	add.s64 	%rd47, %rd1, %rd46;
	ld.global.f64 	%fd76, [%rd47];
	sub.f64 	%fd77, %fd76, %fd75;
	st.global.f64 	[%rd47], %fd77;
	ld.global.f64 	%fd78, [%rd3];
	mul.f64 	%fd79, %fd125, %fd78;
	add.s32 	%r87, %r86, %r2;
	mul.wide.u32 	%rd48, %r87, 8;
	add.s64 	%rd49, %rd1, %rd48;
	ld.global.f64 	%fd80, [%rd49];
	sub.f64 	%fd81, %fd80, %fd79;
	st.global.f64 	[%rd49], %fd81;
	ld.global.f64 	%fd82, [%rd3];
	mul.f64 	%fd83, %fd125, %fd82;
	add.s32 	%r88, %r87, %r2;
	mul.wide.u32 	%rd50, %r88, 8;
	add.s64 	%rd51, %rd1, %rd50;
	ld.global.f64 	%fd84, [%rd51];
	sub.f64 	%fd85, %fd84, %fd83;
	st.global.f64 	[%rd51], %fd85;
	ld.global.f64 	%fd86, [%rd3];
	mul.f64 	%fd87, %fd125, %fd86;
	add.s32 	%r89, %r88, %r2;
	mul.wide.u32 	%rd52, %r89, 8;
	add.s64 	%rd53, %rd1, %rd52;
	ld.global.f64 	%fd88, [%rd53];
	sub.f64 	%fd89, %fd88, %fd87;
	st.global.f64 	[%rd53], %fd89;
	ld.global.f64 	%fd90, [%rd3];
	mul.f64 	%fd91, %fd125, %fd90;
	add.s32 	%r90, %r89, %r2;
	mul.wide.u32 	%rd54, %r90, 8;
	add.s64 	%rd55, %rd1, %rd54;
	ld.global.f64 	%fd92, [%rd55];
	sub.f64 	%fd93, %fd92, %fd91;
	st.global.f64 	[%rd55], %fd93;
	ld.global.f64 	%fd94, [%rd3];
	mul.f64 	%fd95, %fd125, %fd94;
	add.s32 	%r91, %r90, %r2;
	mul.wide.u32 	%rd56, %r91, 8;
	add.s64 	%rd57, %rd1, %rd56;
	ld.global.f64 	%fd96, [%rd57];
	sub.f64 	%fd97, %fd96, %fd95;
	st.global.f64 	[%rd57], %fd97;
	ld.global.f64 	%fd98, [%rd3];
	mul.f64 	%fd99, %fd125, %fd98;
	add.s32 	%r92, %r91, %r2;
	mul.wide.u32 	%rd58, %r92, 8;
	add.s64 	%rd59, %rd1, %rd58;
	ld.global.f64 	%fd100, [%rd59];
	sub.f64 	%fd101, %fd100, %fd99;
	st.global.f64 	[%rd59], %fd101;
	add.s32 	%r122, %r122, 8;
$L__BB0_9:
	setp.eq.s32 	%p7, %r59, 0;
	@%p7 bra 	$L__BB0_15;
	ld.param.u32 	%r103, [_Z19determinantGaussGPUPdiS__param_1];
	and.b32  	%r62, %r103, 3;
	setp.lt.u32 	%p8, %r59, 4;
	@%p8 bra 	$L__BB0_12;
	ld.global.f64 	%fd102, [%rd3];
	mul.f64 	%fd103, %fd125, %fd102;
	mad.lo.s32 	%r93, %r122, %r2, %r58;
	mul.wide.u32 	%rd60, %r93, 8;
	add.s64 	%rd61, %rd1, %rd60;
	ld.global.f64 	%fd104, [%rd61];
	sub.f64 	%fd105, %fd104, %fd103;
	st.global.f64 	[%rd61], %fd105;
	ld.global.f64 	%fd106, [%rd3];
	mul.f64 	%fd107, %fd125, %fd106;
	add.s32 	%r94, %r93, %r2;
	mul.wide.u32 	%rd62, %r94, 8;
	add.s64 	%rd63, %rd1, %rd62;
	ld.global.f64 	%fd108, [%rd63];
	sub.f64 	%fd109, %fd108, %fd107;
	st.global.f64 	[%rd63], %fd109;
	ld.global.f64 	%fd110, [%rd3];
	mul.f64 	%fd111, %fd125, %fd110;
	add.s32 	%r95, %r94, %r2;
	mul.wide.u32 	%rd64, %r95, 8;
	add.s64 	%rd65, %rd1, %rd64;
	ld.global.f64 	%fd112, [%rd65];
	sub.f64 	%fd113, %fd112, %fd111;
	st.global.f64 	[%rd65], %fd113;
	ld.global.f64 	%fd114, [%rd3];
	mul.f64 	%fd115, %fd125, %fd114;
	add.s32 	%r96, %r95, %r2;
	mul.wide.u32 	%rd66, %r96, 8;
	add.s64 	%rd67, %rd1, %rd66;
	ld.global.f64 	%fd116, [%rd67];
	sub.f64 	%fd117, %fd116, %fd115;
	st.global.f64 	[%rd67], %fd117;
	add.s32 	%r122, %r122, 4;
$L__BB0_12:
	setp.eq.s32 	%p9, %r62, 0;
	@%p9 bra 	$L__BB0_15;
	mad.lo.s32 	%r125, %r2, %r122, %r58;
	neg.s32 	%r124, %r62;
$L__BB0_14:
	.pragma "nounroll";
	ld.global.f64 	%fd118, [%rd3];
	mul.f64 	%fd119, %fd125, %fd118;
	mul.wide.u32 	%rd68, %r125, 8;
	add.s64 	%rd69, %rd1, %rd68;
	ld.global.f64 	%fd120, [%rd69];
	sub.f64 	%fd121, %fd120, %fd119;
	st.global.f64 	[%rd69], %fd121;
	add.s32 	%r125, %r125, %r2;
	add.s32 	%r124, %r124, 1;
	setp.ne.s32 	%p10, %r124, 0;
	@%p10 bra 	$L__BB0_14;
$L__BB0_15:
	ld.param.u64 	%rd71, [_Z19determinantGaussGPUPdiS__param_2];
	cvta.to.global.u64 	%rd70, %rd71;
	ld.global.f64 	%fd122, [%rd2];
	ld.global.f64 	%fd123, [%rd70];
	mul.f64 	%fd124, %fd122, %fd123;
	st.global.f64 	[%rd70], %fd124;
	ret;

}


// ===== COMPILED SASS (sm_100) =====

	.target	sm_100

	.elftype	@"ET_EXEC"


//--------------------- .note.nv.tkinfo           --------------------------
	.section	.note.nv.tkinfo,"",@"SHT_NOTE"
	.sectionflags	@"SHF_NOTE_NV_TKINFO"
	.tkinfo
        /*0018*/ 	.word	0x00000002
        /*0030*/ 	.string	""
        /*0030*/ 	.string	"ptxas"
        /*0030*/ 	.string	"Cuda compilation tools, release 13.0, V13.0.88"
        /*0030*/ 	.string	"Build cuda_13.0.r13.0/compiler.36424714_0"
        /*0030*/ 	.string	"-arch sm_100 -m 64 "



//--------------------- .note.nv.cuinfo           --------------------------
	.section	.note.nv.cuinfo,"",@"SHT_NOTE"
	.sectionflags	@"SHF_NOTE_NV_CUINFO"
        /*0018*/ 	.short	0x0002
        /*001a*/ 	.short	0x0064
        /*001c*/ 	.short	0x0082
	.zero		2


//--------------------- .nv.info                  --------------------------
	.section	.nv.info,"",@"SHT_CUDA_INFO"
	.align	4


	//----- nvinfo : EIATTR_REGCOUNT
	.align		4
        /*0000*/ 	.byte	0x04, 0x2f
        /*0002*/ 	.short	(.L_1 - .L_0)
	.align		4
.L_0:
        /*0004*/ 	.word	index@(_Z19determinantGaussGPUPdiS_)
        /*0008*/ 	.word	0x00000020


	//----- nvinfo : EIATTR_FRAME_SIZE
	.align		4
.L_1:
        /*000c*/ 	.byte	0x04, 0x11
        /*000e*/ 	.short	(.L_3 - .L_2)
	.align		4
.L_2:
        /*0010*/ 	.word	index@($__internal_0_$__cuda_sm20_div_rn_f64_full)
        /*0014*/ 	.word	0x00000000


	//----- nvinfo : EIATTR_FRAME_SIZE
	.align		4
.L_3:
        /*0018*/ 	.byte	0x04, 0x11
        /*001a*/ 	.short	(.L_5 - .L_4)
	.align		4
.L_4:
        /*001c*/ 	.word	index@(_Z19determinantGaussGPUPdiS_)
        /*0020*/ 	.word	0x00000000


	//----- nvinfo : EIATTR_MIN_STACK_SIZE
	.align		4
.L_5:
        /*0024*/ 	.byte	0x04, 0x12
        /*0026*/ 	.short	(.L_7 - .L_6)
	.align		4
.L_6:
        /*0028*/ 	.word	index@(_Z19determinantGaussGPUPdiS_)
        /*002c*/ 	.word	0x00000000
.L_7:


//--------------------- .nv.compat                --------------------------
	.section	.nv.compat,"",@"SHT_CUDA_COMPAT_INFO"
	.align	4
        /*0000*/ 	.byte	0x02, 0x09, 0x00, 0x00, 0x02, 0x02, 0x01, 0x00, 0x02, 0x05, 0x05, 0x00, 0x03, 0x07, 0x01, 0x01
        /*0010*/ 	.byte	0x02, 0x03, 0x00, 0x00, 0x02, 0x06, 0x01, 0x00, 0x04, 0x0b, 0x08, 0x00, 0x01, 0x00, 0x00, 0x00
        /*0020*/ 	.byte	0x00, 0x00, 0x00, 0x00


//--------------------- .nv.info._Z19determinantGaussGPUPdiS_ --------------------------
	.section	.nv.info._Z19determinantGaussGPUPdiS_,"",@"SHT_CUDA_INFO"
	.sectionflags	@""
	.align	4


	//----- nvinfo : EIATTR_CUDA_API_VERSION
	.align		4
        /*0000*/ 	.byte	0x04, 0x37
        /*0002*/ 	.short	(.L_9 - .L_8)
.L_8:
        /*0004*/ 	.word	0x00000082


	//----- nvinfo : EIATTR_KPARAM_INFO
	.align		4
.L_9:
        /*0008*/ 	.byte	0x04, 0x17
        /*000a*/ 	.short	(.L_11 - .L_10)
.L_10:
        /*000c*/ 	.word	0x00000000
        /*0010*/ 	.short	0x0002
        /*0012*/ 	.short	0x0010
        /*0014*/ 	.byte	0x00, 0xf5, 0x21, 0x00


	//----- nvinfo : EIATTR_KPARAM_INFO
	.align		4
.L_11:
        /*0018*/ 	.byte	0x04, 0x17
        /*001a*/ 	.short	(.L_13 - .L_12)
.L_12:
        /*001c*/ 	.word	0x00000000
        /*0020*/ 	.short	0x0001
        /*0022*/ 	.short	0x0008
        /*0024*/ 	.byte	0x00, 0xf0, 0x11, 0x00


	//----- nvinfo : EIATTR_KPARAM_INFO
	.align		4
.L_13:
        /*0028*/ 	.byte	0x04, 0x17
        /*002a*/ 	.short	(.L_15 - .L_14)
.L_14:
        /*002c*/ 	.word	0x00000000
        /*0030*/ 	.short	0x0000
        /*0032*/ 	.short	0x0000
        /*0034*/ 	.byte	0x00, 0xf5, 0x21, 0x00


	//----- nvinfo : EIATTR_SPARSE_MMA_MASK
	.align		4
.L_15:
        /*0038*/ 	.byte	0x03, 0x50
        /*003a*/ 	.short	0x0000


	//----- nvinfo : EIATTR_MAXREG_COUNT
	.align		4
        /*003c*/ 	.byte	0x03, 0x1b
        /*003e*/ 	.short	0x00ff


	//----- nvinfo : EIATTR_MERCURY_ISA_VERSION
	.align		4
        /*0040*/ 	.byte	0x03, 0x5f
        /*0042*/ 	.short	0x0101


	//----- nvinfo : EIATTR_VRC_CTA_INIT_COUNT
	.align		4
        /*0044*/ 	.byte	0x02, 0x4a
	.zero		1
	.zero		1


	//----- nvinfo : EIATTR_EXIT_INSTR_OFFSETS
	.align		4
        /*0048*/ 	.byte	0x04, 0x1c
        /*004a*/ 	.short	(.L_17 - .L_16)


	//   ....[0]....
.L_16:
        /*004c*/ 	.word	0x00001100


	//----- nvinfo : EIATTR_CRS_STACK_SIZE
	.align		4
.L_17:
        /*0050*/ 	.byte	0x04, 0x1e
        /*0052*/ 	.short	(.L_19 - .L_18)
.L_18:
        /*0054*/ 	.word	0x00000000


	//----- nvinfo : EIATTR_CBANK_PARAM_SIZE
	.align		4
.L_19:
        /*0058*/ 	.byte	0x03, 0x19
        /*005a*/ 	.short	0x0018


	//----- nvinfo : EIATTR_PARAM_CBANK
	.align		4
        /*005c*/ 	.byte	0x04, 0x0a
        /*005e*/ 	.short	(.L_21 - .L_20)
	.align		4
.L_20:
        /*0060*/ 	.word	index@(.nv.constant0._Z19determinantGaussGPUPdiS_)
        /*0064*/ 	.short	0x0380
        /*0066*/ 	.short	0x0018


	//----- nvinfo : EIATTR_SW_WAR
	.align		4
.L_21:
        /*0068*/ 	.byte	0x04, 0x36
        /*006a*/ 	.short	(.L_23 - .L_22)
.L_22:
        /*006c*/ 	.word	0x00000008
.L_23:


//--------------------- .nv.callgraph             --------------------------
	.section	.nv.callgraph,"",@"SHT_CUDA_CALLGRAPH"
	.align	4
	.sectionentsize	8
	.align		4
        /*0000*/ 	.word	0x00000000
	.align		4
        /*0004*/ 	.word	0xffffffff
	.align		4
        /*0008*/ 	.word	0x00000000
	.align		4
        /*000c*/ 	.word	0xfffffffe
	.align		4
        /*0010*/ 	.word	0x00000000
	.align		4
        /*0014*/ 	.word	0xfffffffd
	.align		4
        /*0018*/ 	.word	0x00000000
	.align		4
        /*001c*/ 	.word	0xfffffffc


//--------------------- .text._Z19determinantGaussGPUPdiS_ --------------------------
	.section	.text._Z19determinantGaussGPUPdiS_,"ax",@progbits
	.align	128
        .global         _Z19determinantGaussGPUPdiS_
        .type           _Z19determinantGaussGPUPdiS_,@function
        .size           _Z19determinantGaussGPUPdiS_,(.L_x_14 - _Z19determinantGaussGPUPdiS_)
        .other          _Z19determinantGaussGPUPdiS_,@"STO_CUDA_ENTRY STV_DEFAULT"
_Z19determinantGaussGPUPdiS_:
.text._Z19determinantGaussGPUPdiS_:
[----:B------:R-:W-:Y:S08]  /*0000*/  LDC R1, c[0x0][0x37c] ;  /* 0x0000df00ff017b82 */ /* 0x000ff00000000800 */
[----:B------:R-:W0:Y:S01]  /*0010*/  S2UR UR10, SR_CTAID.X ;  /* 0x00000000000a79c3 */ /* 0x000e220000002500 */
[----:B------:R-:W1:Y:S07]  /*0020*/  LDCU.64 UR8, c[0x0][0x358] ;  /* 0x00006b00ff0877ac */ /* 0x000e6e0008000a00 */
[----:B------:R-:W0:Y:S08]  /*0030*/  LDC R0, c[0x0][0x360] ;  /* 0x0000d800ff007b82 */ /* 0x000e300000000800 */
[----:B------:R-:W2:Y:S01]  /*0040*/  LDC.64 R6, c[0x0][0x380] ;  /* 0x0000e000ff067b82 */ /* 0x000ea20000000a00 */
[----:B0-----:R-:W-:-:S05]  /*0050*/  IMAD R3, R0, UR10, RZ ;  /* 0x0000000a00037c24 */ /* 0x001fca000f8e02ff */
[----:B------:R-:W-:-:S05]  /*0060*/  IADD3 R5, PT, PT, R3, UR10, RZ ;  /* 0x0000000a03057c10 */ /* 0x000fca000fffe0ff */
[----:B--2---:R-:W-:-:S06]  /*0070*/  IMAD.WIDE.U32 R4, R5, 0x8, R6 ;  /* 0x0000000805047825 */ /* 0x004fcc00078e0006 */
[----:B-1----:R-:W2:Y:S01]  /*0080*/  LDG.E.64 R4, desc[UR8][R4.64] ;  /* 0x0000000804047981 */ /* 0x002ea2000c1e1b00 */
[----:B------:R-:W-:Y:S01]  /*0090*/  CS2R R18, SRZ ;  /* 0x0000000000127805 */ /* 0x000fe2000001ff00 */
[----:B------:R-:W0:Y:S01]  /*00a0*/  S2R R14, SR_TID.X ;  /* 0x00000000000e7919 */ /* 0x000e220000002100 */
[----:B--2---:R-:W-:-:S14]  /*00b0*/  DSETP.NEU.AND P0, PT, R4, RZ, PT ;  /* 0x000000ff0400722a */ /* 0x004fdc0003f0d000 */
[----:B0-----:R-:W-:Y:S05]  /*00c0*/  @!P0 BRA `(.L_x_0) ;  /* 0x0000000000548947 */ /* 0x001fea0003800000 */
[----:B------:R-:W-:-:S04]  /*00d0*/  IMAD.IADD R3, R3, 0x1, R14 ;  /* 0x0000000103037824 */ /* 0x000fc800078e020e */
[----:B------:R-:W-:-:S06]  /*00e0*/  IMAD.WIDE.U32 R6, R3, 0x8, R6 ;  /* 0x0000000803067825 */ /* 0x000fcc00078e0006 */
[----:B------:R-:W2:Y:S01]  /*00f0*/  LDG.E.64 R6, desc[UR8][R6.64] ;  /* 0x0000000806067981 */ /* 0x000ea2000c1e1b00 */
[----:B------:R-:W0:Y:S01]  /*0100*/  MUFU.RCP64H R3, R5 ;  /* 0x0000000500037308 */ /* 0x000e220000001800 */
[----:B------:R-:W-:Y:S01]  /*0110*/  MOV R2, 0x1 ;  /* 0x0000000100027802 */ /* 0x000fe20000000f00 */
[----:B------:R-:W-:Y:S05]  /*0120*/  BSSY.RECONVERGENT B0, `(.L_x_0) ;  /* 0x000000f000007945 */ /* 0x000fea0003800200 */
[----:B0-----:R-:W-:-:S08]  /*0130*/  DFMA R8, -R4, R2, 1 ;  /* 0x3ff000000408742b */ /* 0x001fd00000000102 */
[----:B------:R-:W-:-:S08]  /*0140*/  DFMA R8, R8, R8, R8 ;  /* 0x000000080808722b */ /* 0x000fd00000000008 */
[----:B------:R-:W-:-:S08]  /*0150*/  DFMA R8, R2, R8, R2 ;  /* 0x000000080208722b */ /* 0x000fd00000000002 */
[----:B------:R-:W-:-:S08]  /*0160*/  DFMA R2, -R4, R8, 1 ;  /* 0x3ff000000402742b */ /* 0x000fd00000000108 */
[----:B------:R-:W-:-:S08]  /*0170*/  DFMA R2, R8, R2, R8 ;  /* 0x000000020802722b */ /* 0x000fd00000000008 */
[----:B--2---:R-:W-:Y:S01]  /*0180*/  DMUL R18, R6, R2 ;  /* 0x0000000206127228 */ /* 0x004fe20000000000 */
[----:B------:R-:W-:-:S07]  /*0190*/  FSETP.GEU.AND P1, PT, |R7|, 6.5827683646048100446e-37, PT ;  /* 0x036000000700780b */ /* 0x000fce0003f2e200 */
[----:B------:R-:W-:-:S08]  /*01a0*/  DFMA R8, -R4, R18, R6 ;  /* 0x000000120408722b */ /* 0x000fd00000000106 */
[----:B------:R-:W-:-:S10]  /*01b0*/  DFMA R18, R2, R8, R18 ;  /* 0x000000080212722b */ /* 0x000fd40000000012 */
[----:B------:R-:W-:-:S05]  /*01c0*/  FFMA R2, RZ, R5, R19 ;  /* 0x00000005ff027223 */ /* 0x000fca0000000013 */
[----:B------:R-:W-:-:S13]  /*01d0*/  FSETP.GT.AND P0, PT, |R2|, 1.469367938527859385e-39, PT ;  /* 0x001000000200780b */ /* 0x000fda0003f04200 */
[----:B------:R-:W-:Y:S05]  /*01e0*/  @P0 BRA P1, `(.L_x_1) ;  /* 0x0000000000080947 */ /* 0x000fea0000800000 */
[----:B------:R-:W-:-:S07]  /*01f0*/  MOV R10, 0x210 ;  /* 0x00000210000a7802 */ /* 0x000fce0000000f00 */
[----:B------:R-:W-:Y:S05]  /*0200*/  CALL.REL.NOINC `($__internal_0_$__cuda_sm20_div_rn_f64_full) ;  /* 0x0000000c00c07944 */ /* 0x000fea0003c00000 */
.L_x_1:
[----:B------:R-:W-:Y:S05]  /*0210*/  BSYNC.RECONVERGENT B0 ;  /* 0x0000000000007941 */ /* 0x000fea0003800200 */
.L_x_0:
[----:B------:R-:W0:Y:S02]  /*0220*/  LDCU UR5, c[0x0][0x388] ;  /* 0x00007100ff0577ac */ /* 0x000e240008000800 */
[----:B0-----:R-:W-:-:S09]  /*0230*/  UISETP.GE.AND UP0, UPT, UR5, 0x1, UPT ;  /* 0x000000010500788c */ /* 0x001fd2000bf06270 */
[----:B------:R-:W-:Y:S05]  /*0240*/  BRA.U !UP0, `(.L_x_2) ;  /* 0x0000000d08887547 */ /* 0x000fea000b800000 */
[----:B------:R-:W-:Y:S01]  /*0250*/  UISETP.GE.U32.AND UP0, UPT, UR5, 0x10, UPT ;  /* 0x000000100500788c */ /* 0x000fe2000bf06070 */
[----:B------:R-:W-:-:S08]  /*0260*/  UMOV UR4, URZ ;  /* 0x000000ff00047c82 */ /* 0x000fd00008000000 */
[----:B------:R-:W-:Y:S05]  /*0270*/  BRA.U !UP0, `(.L_x_3) ;  /* 0x0000000508e47547 */ /* 0x000fea000b800000 */
[----:B------:R-:W0:Y:S01]  /*0280*/  S2UR UR6, SR_CTAID.X ;  /* 0x00000000000679c3 */ /* 0x000e220000002500 */
[----:B------:R-:W-:Y:S01]  /*0290*/  ULOP3.LUT UR4, UR5, 0x7ffffff0, URZ, 0xc0, !UPT ;  /* 0x7ffffff005047892 */ /* 0x000fe2000f8ec0ff */
[----:B------:R-:W-:Y:S01]  /*02a0*/  IMAD.IADD R28, R14, 0x1, R0 ;  /* 0x000000010e1c7824 */ /* 0x000fe200078e0200 */
[CC--:B------:R-:W-:Y:S01]  /*02b0*/  LEA R3, R0.reuse, R14.reuse, 0x1 ;  /* 0x0000000e00037211 */ /* 0x0c0fe200078e08ff */
[C-C-:B------:R-:W-:Y:S01]  /*02c0*/  IMAD R5, R0.reuse, 0x3, R14.reuse ;  /* 0x0000000300057824 */ /* 0x140fe200078e020e */
[C---:B------:R-:W-:Y:S01]  /*02d0*/  LEA R15, R0.reuse, R14, 0x3 ;  /* 0x0000000e000f7211 */ /* 0x040fe200078e18ff */
[C-C-:B------:R-:W-:Y:S01]  /*02e0*/  IMAD R7, R0.reuse, 0x4, R14.reuse ;  /* 0x0000000400077824 */ /* 0x140fe200078e020e */
[----:B------:R-:W-:Y:S01]  /*02f0*/  UIADD3 UR4, UPT, UPT, -UR4, URZ, URZ ;  /* 0x000000ff04047290 */ /* 0x000fe2000fffe1ff */
[----:B------:R-:W1:Y:S01]  /*0300*/  LDC.64 R16, c[0x0][0x380] ;  /* 0x0000e000ff107b82 */ /* 0x000e620000000a00 */
[C-C-:B------:R-:W-:Y:S02]  /*0310*/  IMAD R9, R0.reuse, 0x5, R14.reuse ;  /* 0x0000000500097824 */ /* 0x140fe400078e020e */
[----:B------:R-:W-:-:S02]  /*0320*/  IMAD R11, R0, 0x6, R14 ;  /* 0x00000006000b7824 */ /* 0x000fc400078e020e */
[C-C-:B------:R-:W-:Y:S02]  /*0330*/  IMAD R13, R0.reuse, 0x7, R14.reuse ;  /* 0x00000007000d7824 */ /* 0x140fe400078e020e */
[C-C-:B------:R-:W-:Y:S02]  /*0340*/  IMAD R29, R0.reuse, 0x9, R14.reuse ;  /* 0x00000009001d7824 */ /* 0x140fe400078e020e */
[C-C-:B------:R-:W-:Y:S02]  /*0350*/  IMAD R2, R0.reuse, 0xa, R14.reuse ;  /* 0x0000000a00027824 */ /* 0x140fe400078e020e */
[C-C-:B------:R-:W-:Y:S02]  /*0360*/  IMAD R4, R0.reuse, 0xb, R14.reuse ;  /* 0x0000000b00047824 */ /* 0x140fe400078e020e */
[C-C-:B------:R-:W-:Y:S02]  /*0370*/  IMAD R6, R0.reuse, 0xc, R14.reuse ;  /* 0x0000000c00067824 */ /* 0x140fe400078e020e */
[----:B------:R-:W-:-:S02]  /*0380*/  IMAD R8, R0, 0xd, R14 ;  /* 0x0000000d00087824 */ /* 0x000fc400078e020e */
[C---:B0-----:R-:W-:Y:S02]  /*0390*/  VIADD R21, R0.reuse, UR6 ;  /* 0x0000000600157c36 */ /* 0x041fe40008000000 */
[C-C-:B------:R-:W-:Y:S02]  /*03a0*/  IMAD R10, R0.reuse, 0xe, R14.reuse ;  /* 0x0000000e000a7824 */ /* 0x140fe400078e020e */
[----:B------:R-:W-:Y:S02]  /*03b0*/  IMAD R12, R0, 0xf, R14 ;  /* 0x0000000f000c7824 */ /* 0x000fe400078e020e */
[----:B-1----:R-:W-:-:S07]  /*03c0*/  IMAD.WIDE.U32 R20, R21, 0x8, R16 ;  /* 0x0000000815147825 */ /* 0x002fce00078e0010 */
.L_x_4:
[--C-:B0-----:R-:W-:Y:S01]  /*03d0*/  IMAD.WIDE.U32 R22, R14, 0x8, R16.reuse ;  /* 0x000000080e167825 */ /* 0x101fe200078e0010 */
[----:B------:R-:W2:Y:S04]  /*03e0*/  LDG.E.64 R24, desc[UR8][R20.64] ;  /* 0x0000000814187981 */ /* 0x000ea8000c1e1b00 */
[----:B------:R-:W2:Y:S02]  /*03f0*/  LDG.E.64 R26, desc[UR8][R22.64] ;  /* 0x00000008161a7981 */ /* 0x000ea4000c1e1b00 */
[----:B--2---:R-:W-:Y:S01]  /*0400*/  DFMA R26, R24, -R18, R26 ;  /* 0x80000012181a722b */ /* 0x004fe2000000001a */
[----:B------:R-:W-:-:S06]  /*0410*/  IMAD.WIDE.U32 R24, R28, 0x8, R16 ;  /* 0x000000081c187825 */ /* 0x000fcc00078e0010 */
[----:B------:R0:W-:Y:S04]  /*0420*/  STG.E.64 desc[UR8][R22.64], R26 ;  /* 0x0000001a16007986 */ /* 0x0001e8000c101b08 */
[----:B0-----:R-:W2:Y:S04]  /*0430*/  LDG.E.64 R26, desc[UR8][R20.64] ;  /* 0x00000008141a7981 */ /* 0x001ea8000c1e1b00 */
        /* <DEDUP_REMOVED lines=70> */
[----:B------:R-:W2:Y:S01]  /*08a0*/  LDG.E.64 R26, desc[UR8][R22.64] ;  /* 0x00000008161a7981 */ /* 0x000ea2000c1e1b00 */
[----:B------:R-:W-:Y:S01]  /*08b0*/  UIADD3 UR4, UPT, UPT, UR4, 0x10, URZ ;  /* 0x0000001004047890 */ /* 0x000fe2000fffe0ff */
[C---:B------:R-:W-:Y:S01]  /*08c0*/  LEA R28, R0.reuse, R28, 0x4 ;  /* 0x0000001c001c7211 */ /* 0x040fe200078e20ff */
[C---:B------:R-:W-:Y:S01]  /*08d0*/  IMAD R3, R0.reuse, 0x10, R3 ;  /* 0x0000001000037824 */ /* 0x040fe200078e0203 */
[C---:B------:R-:W-:Y:S01]  /*08e0*/  LEA R5, R0.reuse, R5, 0x4 ;  /* 0x0000000500057211 */ /* 0x040fe200078e20ff */
[----:B------:R-:W-:Y:S01]  /*08f0*/  UISETP.NE.AND UP0, UPT, UR4, URZ, UPT ;  /* 0x000000ff0400728c */ /* 0x000fe2000bf05270 */
[C---:B------:R-:W-:Y:S01]  /*0900*/  IMAD R7, R0.reuse, 0x10, R7 ;  /* 0x0000001000077824 */ /* 0x040fe200078e0207 */
[C---:B------:R-:W-:Y:S01]  /*0910*/  LEA R9, R0.reuse, R9, 0x4 ;  /* 0x0000000900097211 */ /* 0x040fe200078e20ff */
        /* <DEDUP_REMOVED lines=10> */
[----:B------:R-:W-:Y:S01]  /*09c0*/  IMAD R14, R0, 0x10, R14 ;  /* 0x00000010000e7824 */ /* 0x000fe200078e020e */
[----:B--2---:R-:W-:-:S07]  /*09d0*/  DFMA R26, R24, -R18, R26 ;  /* 0x80000012181a722b */ /* 0x004fce000000001a */
[----:B------:R0:W-:Y:S01]  /*09e0*/  STG.E.64 desc[UR8][R22.64], R26 ;  /* 0x0000001a16007986 */ /* 0x0001e2000c101b08 */
[----:B------:R-:W-:Y:S05]  /*09f0*/  BRA.U UP0, `(.L_x_4) ;  /* 0xfffffff900747547 */ /* 0x000fea000b83ffff */
[----:B------:R-:W-:-:S12]  /*0a00*/  ULOP3.LUT UR4, UR5, 0x7ffffff0, URZ, 0xc0, !UPT ;  /* 0x7ffffff005047892 */ /* 0x000fd8000f8ec0ff */
.L_x_3:
[----:B------:R-:W-:-:S09]  /*0a10*/  ULOP3.LUT UP0, UR6, UR5, 0xf, URZ, 0xc0, !UPT ;  /* 0x0000000f05067892 */ /* 0x000fd2000f80c0ff */
[----:B------:R-:W-:Y:S05]  /*0a20*/  BRA.U !UP0, `(.L_x_2) ;  /* 0x0000000508907547 */ /* 0x000fea000b800000 */
[----:B------:R-:W1:Y:S01]  /*0a30*/  S2UR UR11, SR_CTAID.X ;  /* 0x00000000000b79c3 */ /* 0x000e620000002500 */
[----:B------:R-:W2:Y:S01]  /*0a40*/  S2R R7, SR_TID.X ;  /* 0x0000000000077919 */ /* 0x000ea20000002100 */
[----:B------:R-:W-:Y:S02]  /*0a50*/  UISETP.GE.U32.AND UP0, UPT, UR6, 0x8, UPT ;  /* 0x000000080600788c */ /* 0x000fe4000bf06070 */
[----:B------:R-:W-:-:S04]  /*0a60*/  ULOP3.LUT UR7, UR5, 0x7, URZ, 0xc0, !UPT ;  /* 0x0000000705077892 */ /* 0x000fc8000f8ec0ff */
[----:B------:R-:W3:Y:S01]  /*0a70*/  LDC.64 R2, c[0x0][0x380] ;  /* 0x0000e000ff027b82 */ /* 0x000ee20000000a00 */
[----:B------:R-:W-:Y:S01]  /*0a80*/  UISETP.NE.AND UP1, UPT, UR7, URZ, UPT ;  /* 0x000000ff0700728c */ /* 0x000fe2000bf25270 */
[----:B-1----:R-:W-:-:S05]  /*0a90*/  IADD3 R5, PT, PT, R0, UR11, RZ ;  /* 0x0000000b00057c10 */ /* 0x002fca000fffe0ff */
[----:B---3--:R-:W-:Y:S01]  /*0aa0*/  IMAD.WIDE.U32 R4, R5, 0x8, R2 ;  /* 0x0000000805047825 */ /* 0x008fe200078e0002 */
[----:B--2---:R-:W-:Y:S06]  /*0ab0*/  BRA.U !UP0, `(.L_x_5) ;  /* 0x0000000108c47547 */ /* 0x004fec000b800000 */
[----:B------:R-:W-:Y:S01]  /*0ac0*/  IMAD R15, R0, UR4, R7 ;  /* 0x00000004000f7c24 */ /* 0x000fe2000f8e0207 */
[----:B------:R-:W2:Y:S03]  /*0ad0*/  LDG.E.64 R8, desc[UR8][R4.64] ;  /* 0x0000000804087981 */ /* 0x000ea6000c1e1b00 */
[----:B------:R-:W-:-:S05]  /*0ae0*/  IMAD.WIDE.U32 R10, R15, 0x8, R2 ;  /* 0x000000080f0a7825 */ /* 0x000fca00078e0002 */
[----:B------:R-:W2:Y:S01]  /*0af0*/  LDG.E.64 R12, desc[UR8][R10.64] ;  /* 0x000000080a0c7981 */ /* 0x000ea2000c1e1b00 */
[----:B------:R-:W-:-:S04]  /*0b00*/  IMAD.IADD R21, R15, 0x1, R0 ;  /* 0x000000010f157824 */ /* 0x000fc800078e0200 */
[----:B------:R-:W-:Y:S01]  /*0b10*/  IMAD.WIDE.U32 R14, R21, 0x8, R2 ;  /* 0x00000008150e7825 */ /* 0x000fe200078e0002 */
[----:B--2---:R-:W-:-:S07]  /*0b20*/  DFMA R8, R8, -R18, R12 ;  /* 0x800000120808722b */ /* 0x004fce000000000c */
[----:B------:R1:W-:Y:S04]  /*0b30*/  STG.E.64 desc[UR8][R10.64], R8 ;  /* 0x000000080a007986 */ /* 0x0003e8000c101b08 */
[----:B------:R-:W2:Y:S04]  /*0b40*/  LDG.E.64 R12, desc[UR8][R4.64] ;  /* 0x00000008040c7981 */ /* 0x000ea8000c1e1b00 */
[----:B------:R-:W2:Y:S01]  /*0b50*/  LDG.E.64 R16, desc[UR8][R14.64] ;  /* 0x000000080e107981 */ /* 0x000ea2000c1e1b00 */
[----:B------:R-:W-:-:S05]  /*0b60*/  IADD3 R25, PT, PT, R21, R0, RZ ;  /* 0x0000000015197210 */ /* 0x000fca0007ffe0ff */
[----:B------:R-:W-:Y:S01]  /*0b70*/  IMAD.WIDE.U32 R20, R25, 0x8, R2 ;  /* 0x0000000819147825 */ /* 0x000fe200078e0002 */
[----:B--2---:R-:W-:-:S07]  /*0b80*/  DFMA R12, R12, -R18, R16 ;  /* 0x800000120c0c722b */ /* 0x004fce0000000010 */
[----:B------:R2:W-:Y:S04]  /*0b90*/  STG.E.64 desc[UR8][R14.64], R12 ;  /* 0x0000000c0e007986 */ /* 0x0005e8000c101b08 */
[----:B------:R-:W3:Y:S04]  /*0ba0*/  LDG.E.64 R16, desc[UR8][R4.64] ;  /* 0x0000000804107981 */ /* 0x000ee8000c1e1b00 */
[----:B0-----:R-:W3:Y:S01]  /*0bb0*/  LDG.E.64 R22, desc[UR8][R20.64] ;  /* 0x0000000814167981 */ /* 0x001ee2000c1e1b00 */
[----:B------:R-:W-:-:S04]  /*0bc0*/  IMAD.IADD R25, R25, 0x1, R0 ;  /* 0x0000000119197824 */ /* 0x000fc800078e0200 */
[----:B-1----:R-:W-:Y:S01]  /*0bd0*/  IMAD.WIDE.U32 R10, R25, 0x8, R2 ;  /* 0x00000008190a7825 */ /* 0x002fe200078e0002 */
[----:B---3--:R-:W-:-:S07]  /*0be0*/  DFMA R16, R16, -R18, R22 ;  /* 0x800000121010722b */ /* 0x008fce0000000016 */
[----:B------:R0:W-:Y:S04]  /*0bf0*/  STG.E.64 desc[UR8][R20.64], R16 ;  /* 0x0000001014007986 */ /* 0x0001e8000c101b08 */
[----:B------:R-:W3:Y:S04]  /*0c00*/  LDG.E.64 R8, desc[UR8][R4.64] ;  /* 0x0000000804087981 */ /* 0x000ee8000c1e1b00 */
[----:B------:R-:W3:Y:S01]  /*0c10*/  LDG.E.64 R22, desc[UR8][R10.64] ;  /* 0x000000080a167981 */ /* 0x000ee2000c1e1b00 */
[----:B------:R-:W-:-:S05]  /*0c20*/  IADD3 R25, PT, PT, R25, R0, RZ ;  /* 0x0000000019197210 */ /* 0x000fca0007ffe0ff */
[----:B--2---:R-:W-:Y:S01]  /*0c30*/  IMAD.WIDE.U32 R14, R25, 0x8, R2 ;  /* 0x00000008190e7825 */ /* 0x004fe200078e0002 */
[----:B---3--:R-:W-:-:S07]  /*0c40*/  DFMA R8, R8, -R18, R22 ;  /* 0x800000120808722b */ /* 0x008fce0000000016 */
[----:B------:R1:W-:Y:S04]  /*0c50*/  STG.E.64 desc[UR8][R10.64], R8 ;  /* 0x000000080a007986 */ /* 0x0003e8000c101b08 */
[----:B------:R-:W2:Y:S04]  /*0c60*/  LDG.E.64 R12, desc[UR8][R4.64] ;  /* 0x00000008040c7981 */ /* 0x000ea8000c1e1b00 */
[----:B------:R-:W2:Y:S01]  /*0c70*/  LDG.E.64 R22, desc[UR8][R14.64] ;  /* 0x000000080e167981 */ /* 0x000ea2000c1e1b00 */
[----:B------:R-:W-:-:S04]  /*0c80*/  IMAD.IADD R25, R25, 0x1, R0 ;  /* 0x0000000119197824 */ /* 0x000fc800078e0200 */
[----:B0-----:R-:W-:Y:S01]  /*0c90*/  IMAD.WIDE.U32 R20, R25, 0x8, R2 ;  /* 0x0000000819147825 */ /* 0x001fe200078e0002 */
[----:B--2---:R-:W-:-:S07]  /*0ca0*/  DFMA R12, R12, -R18, R22 ;  /* 0x800000120c0c722b */ /* 0x004fce0000000016 */
[----:B------:R0:W-:Y:S04]  /*0cb0*/  STG.E.64 desc[UR8][R14.64], R12 ;  /* 0x0000000c0e007986 */ /* 0x0001e8000c101b08 */
[----:B------:R-:W2:Y:S04]  /*0cc0*/  LDG.E.64 R16, desc[UR8][R4.64] ;  /* 0x0000000804107981 */ /* 0x000ea8000c1e1b00 */
[----:B------:R-:W2:Y:S01]  /*0cd0*/  LDG.E.64 R22, desc[UR8][R20.64] ;  /* 0x0000000814167981 */ /* 0x000ea2000c1e1b00 */
[----:B------:R-:W-:-:S05]  /*0ce0*/  IADD3 R25, PT, PT, R25, R0, RZ ;  /* 0x0000000019197210 */ /* 0x000fca0007ffe0ff */
[----:B-1----:R-:W-:Y:S01]  /*0cf0*/  IMAD.WIDE.U32 R10, R25, 0x8, R2 ;  /* 0x00000008190a7825 */ /* 0x002fe200078e0002 */
[----:B--2---:R-:W-:-:S07]  /*0d00*/  DFMA R16, R16, -R18, R22 ;  /* 0x800000121010722b */ /* 0x004fce0000000016 */
        /* <DEDUP_REMOVED lines=9> */
[----:B------:R-:W-:Y:S01]  /*0da0*/  UIADD3 UR4, UPT, UPT, UR4, 0x8, URZ ;  /* 0x0000000804047890 */ /* 0x000fe2000fffe0ff */
[----:B--2---:R-:W-:-:S07]  /*0db0*/  DFMA R12, R12, -R18, R22 ;  /* 0x800000120c0c722b */ /* 0x004fce0000000016 */
[----:B------:R1:W-:Y:S04]  /*0dc0*/  STG.E.64 desc[UR8][R14.64], R12 ;  /* 0x0000000c0e007986 */ /* 0x0003e8000c101b08 */
.L_x_5:
[----:B------:R-:W-:Y:S05]  /*0dd0*/  BRA.U !UP1, `(.L_x_2) ;  /* 0x0000000109a47547 */ /* 0x000fea000b800000 */
[----:B------:R-:W-:Y:S02]  /*0de0*/  UISETP.GE.U32.AND UP0, UPT, UR7, 0x4, UPT ;  /* 0x000000040700788c */ /* 0x000fe4000bf06070 */
[----:B------:R-:W-:-:S04]  /*0df0*/  ULOP3.LUT UR5, UR5, 0x3, URZ, 0xc0, !UPT ;  /* 0x0000000305057892 */ /* 0x000fc8000f8ec0ff */
[----:B------:R-:W-:-:S03]  /*0e00*/  UISETP.NE.AND UP1, UPT, UR5, URZ, UPT ;  /* 0x000000ff0500728c */ /* 0x000fc6000bf25270 */
[----:B------:R-:W-:Y:S08]  /*0e10*/  BRA.U !UP0, `(.L_x_6) ;  /* 0x0000000108647547 */ /* 0x000ff0000b800000 */
[----:B-1----:R-:W-:Y:S01]  /*0e20*/  IMAD R13, R0, UR4, R7 ;  /* 0x00000004000d7c24 */ /* 0x002fe2000f8e0207 */
[----:B------:R-:W2:Y:S03]  /*0e30*/  LDG.E.64 R8, desc[UR8][R4.64] ;  /* 0x0000000804087981 */ /* 0x000ea6000c1e1b00 */
[----:B------:R-:W-:-:S05]  /*0e40*/  IMAD.WIDE.U32 R16, R13, 0x8, R2 ;  /* 0x000000080d107825 */ /* 0x000fca00078e0002 */
[----:B------:R-:W2:Y:S01]  /*0e50*/  LDG.E.64 R10, desc[UR8][R16.64] ;  /* 0x00000008100a7981 */ /* 0x000ea2000c1e1b00 */
[----:B------:R-:W-:-:S05]  /*0e60*/  IADD3 R15, PT, PT, R13, R0, RZ ;  /* 0x000000000d0f7210 */ /* 0x000fca0007ffe0ff */
[----:B------:R-:W-:Y:S01]  /*0e70*/  IMAD.WIDE.U32 R20, R15, 0x8, R2 ;  /* 0x000000080f147825 */ /* 0x000fe200078e0002 */
        /* <DEDUP_REMOVED lines=8> */
[----:B------:R-:W3:Y:S04]  /*0f00*/  LDG.E.64 R12, desc[UR8][R4.64] ;  /* 0x00000008040c7981 */ /* 0x000ee8000c1e1b00 */
[----:B------:R-:W3:Y:S01]  /*0f10*/  LDG.E.64 R14, desc[UR8][R22.64] ;  /* 0x00000008160e7981 */ /* 0x000ee2000c1e1b00 */
[----:B------:R-:W-:-:S05]  /*0f20*/  IADD3 R25, PT, PT, R25, R0, RZ ;  /* 0x0000000019197210 */ /* 0x000fca0007ffe0ff */
[----:B-1----:R-:W-:Y:S01]  /*0f30*/  IMAD.WIDE.U32 R16, R25, 0x8, R2 ;  /* 0x0000000819107825 */ /* 0x002fe200078e0002 */
[----:B---3--:R-:W-:-:S07]  /*0f40*/  DFMA R12, R12, -R18, R14 ;  /* 0x800000120c0c722b */ /* 0x008fce000000000e */
[----:B------:R2:W-:Y:S04]  /*0f50*/  STG.E.64 desc[UR8][R22.64], R12 ;  /* 0x0000000c16007986 */ /* 0x0005e8000c101b08 */
[----:B------:R-:W3:Y:S04]  /*0f60*/  LDG.E.64 R8, desc[UR8][R4.64] ;  /* 0x0000000804087981 */ /* 0x000ee8000c1e1b00 */
[----:B------:R-:W3:Y:S01]  /*0f70*/  LDG.E.64 R14, desc[UR8][R16.64] ;  /* 0x00000008100e7981 */ /* 0x000ee2000c1e1b00 */
[----:B------:R-:W-:Y:S01]  /*0f80*/  UIADD3 UR4, UPT, UPT, UR4, 0x4, URZ ;  /* 0x0000000404047890 */ /* 0x000fe2000fffe0ff */
[----:B---3--:R-:W-:-:S07]  /*0f90*/  DFMA R8, R8, -R18, R14 ;  /* 0x800000120808722b */ /* 0x008fce000000000e */
[----:B------:R2:W-:Y:S04]  /*0fa0*/  STG.E.64 desc[UR8][R16.64], R8 ;  /* 0x0000000810007986 */ /* 0x0005e8000c101b08 */
.L_x_6:
[----:B------:R-:W-:Y:S05]  /*0fb0*/  BRA.U !UP1, `(.L_x_2) ;  /* 0x00000001092c7547 */ /* 0x000fea000b800000 */
[----:B-12---:R-:W-:Y:S01]  /*0fc0*/  IMAD R13, R0, UR4, R7 ;  /* 0x00000004000d7c24 */ /* 0x006fe2000f8e0207 */
[----:B------:R-:W-:-:S12]  /*0fd0*/  UIADD3 UR5, UPT, UPT, -UR5, URZ, URZ ;  /* 0x000000ff05057290 */ /* 0x000fd8000fffe1ff */
.L_x_7:
[----:B---3--:R-:W-:Y:S01]  /*0fe0*/  IMAD.WIDE.U32 R8, R13, 0x8, R2 ;  /* 0x000000080d087825 */ /* 0x008fe200078e0002 */
[----:B------:R-:W2:Y:S04]  /*0ff0*/  LDG.E.64 R6, desc[UR8][R4.64] ;  /* 0x0000000804067981 */ /* 0x000ea8000c1e1b00 */
[----:B------:R-:W2:Y:S01]  /*1000*/  LDG.E.64 R10, desc[UR8][R8.64] ;  /* 0x00000008080a7981 */ /* 0x000ea2000c1e1b00 */
[----:B------:R-:W-:Y:S01]  /*1010*/  UIADD3 UR5, UPT, UPT, UR5, 0x1, URZ ;  /* 0x0000000105057890 */ /* 0x000fe2000fffe0ff */
[----:B------:R-:W-:-:S03]  /*1020*/  IMAD.IADD R13, R0, 0x1, R13 ;  /* 0x00000001000d7824 */ /* 0x000fc600078e020d */
[----:B------:R-:W-:Y:S01]  /*1030*/  UISETP.NE.AND UP0, UPT, UR5, URZ, UPT ;  /* 0x000000ff0500728c */ /* 0x000fe2000bf05270 */
[----:B--2---:R-:W-:-:S07]  /*1040*/  DFMA R6, R6, -R18, R10 ;  /* 0x800000120606722b */ /* 0x004fce000000000a */
[----:B------:R3:W-:Y:S01]  /*1050*/  STG.E.64 desc[UR8][R8.64], R6 ;  /* 0x0000000608007986 */ /* 0x0007e2000c101b08 */
[----:B------:R-:W-:Y:S05]  /*1060*/  BRA.U UP0, `(.L_x_7) ;  /* 0xfffffffd00dc7547 */ /* 0x000fea000b83ffff */
.L_x_2:
[----:B------:R-:W4:Y:S01]  /*1070*/  LDC.64 R2, c[0x0][0x380] ;  /* 0x0000e000ff027b82 */ /* 0x000f220000000a00 */
[----:B------:R-:W-:-:S05]  /*1080*/  IMAD R0, R0, UR10, RZ ;  /* 0x0000000a00007c24 */ /* 0x000fca000f8e02ff */
[----:B-123--:R-:W-:Y:S02]  /*1090*/  IADD3 R9, PT, PT, R0, UR10, RZ ;  /* 0x0000000a00097c10 */ /* 0x00efe4000fffe0ff */
[----:B------:R-:W1:Y:S03]  /*10a0*/  LDC.64 R4, c[0x0][0x390] ;  /* 0x0000e400ff047b82 */ /* 0x000e660000000a00 */
[----:B----4-:R-:W-:-:S05]  /*10b0*/  IMAD.WIDE.U32 R8, R9, 0x8, R2 ;  /* 0x0000000809087825 */ /* 0x010fca00078e0002 */
[----:B------:R-:W2:Y:S04]  /*10c0*/  LDG.E.64 R2, desc[UR8][R8.64] ;  /* 0x0000000808027981 */ /* 0x000ea8000c1e1b00 */
[----:B-1----:R-:W2:Y:S02]  /*10d0*/  LDG.E.64 R6, desc[UR8][R4.64] ;  /* 0x0000000804067981 */ /* 0x002ea4000c1e1b00 */
[----:B--2---:R-:W-:-:S07]  /*10e0*/  DMUL R2, R2, R6 ;  /* 0x0000000602027228 */ /* 0x004fce0000000000 */
[----:B------:R-:W-:Y:S01]  /*10f0*/  STG.E.64 desc[UR8][R4.64], R2 ;  /* 0x0000000204007986 */ /* 0x000fe2000c101b08 */
[----:B------:R-:W-:Y:S05]  /*1100*/  EXIT ;  /* 0x000000000000794d */ /* 0x000fea0003800000 */
        .weak           $__internal_0_$__cuda_sm20_div_rn_f64_full
        .type           $__internal_0_$__cuda_sm20_div_rn_f64_full,@function
        .size           $__internal_0_$__cuda_sm20_div_rn_f64_full,(.L_x_14 - $__internal_0_$__cuda_sm20_div_rn_f64_full)
$__internal_0_$__cuda_sm20_div_rn_f64_full:
[C---:B------:R-:W-:Y:S01]  /*1110*/  FSETP.GEU.AND P0, PT, |R5|.reuse, 1.469367938527859385e-39, PT ;  /* 0x001000000500780b */ /* 0x040fe20003f0e200 */
[----:B------:R-:W-:Y:S01]  /*1120*/  BSSY.RECONVERGENT B1, `(.L_x_8) ;  /* 0x0000057000017945 */ /* 0x000fe20003800200 */
[----:B------:R-:W-:Y:S02]  /*1130*/  LOP3.LUT R2, R5, 0x800fffff, RZ, 0xc0, !PT ;  /* 0x800fffff05027812 */ /* 0x000fe400078ec0ff */
[C---:B------:R-:W-:Y:S02]  /*1140*/  FSETP.GEU.AND P2, PT, |R7|.reuse, 1.469367938527859385e-39, PT ;  /* 0x001000000700780b */ /* 0x040fe40003f4e200 */
[----:B------:R-:W-:Y:S01]  /*1150*/  LOP3.LUT R3, R2, 0x3ff00000, RZ, 0xfc, !PT ;  /* 0x3ff0000002037812 */ /* 0x000fe200078efcff */
[----:B------:R-:W-:Y:S01]  /*1160*/  IMAD.MOV.U32 R2, RZ, RZ, R4 ;  /* 0x000000ffff027224 */ /* 0x000fe200078e0004 */
[----:B------:R-:W-:Y:S02]  /*1170*/  MOV R8, 0x1 ;  /* 0x0000000100087802 */ /* 0x000fe40000000f00 */
[----:B------:R-:W-:-:S02]  /*1180*/  LOP3.LUT R11, R7, 0x7ff00000, RZ, 0xc0, !PT ;  /* 0x7ff00000070b7812 */ /* 0x000fc400078ec0ff */
[----:B------:R-:W-:Y:S01]  /*1190*/  LOP3.LUT R16, R5, 0x7ff00000, RZ, 0xc0, !PT ;  /* 0x7ff0000005107812 */ /* 0x000fe200078ec0ff */
[----:B------:R-:W-:-:S03]  /*11a0*/  @!P0 DMUL R2, R4, 8.98846567431157953865e+307 ;  /* 0x7fe0000004028828 */ /* 0x000fc60000000000 */
[-C--:B------:R-:W-:Y:S02]  /*11b0*/  ISETP.GE.U32.AND P1, PT, R11, R16.reuse, PT ;  /* 0x000000100b00720c */ /* 0x080fe40003f26070 */
[----:B------:R-:W-:Y:S01]  /*11c0*/  @!P2 LOP3.LUT R20, R5, 0x7ff00000, RZ, 0xc0, !PT ;  /* 0x7ff000000514a812 */ /* 0x000fe200078ec0ff */
[----:B------:R-:W0:Y:S01]  /*11d0*/  MUFU.RCP64H R9, R3 ;  /* 0x0000000300097308 */ /* 0x000e220000001800 */
[----:B------:R-:W-:Y:S02]  /*11e0*/  MOV R15, R16 ;  /* 0x00000010000f7202 */ /* 0x000fe40000000f00 */
[----:B------:R-:W-:Y:S01]  /*11f0*/  @!P2 ISETP.GE.U32.AND P3, PT, R11, R20, PT ;  /* 0x000000140b00a20c */ /* 0x000fe20003f66070 */
[----:B------:R-:W-:Y:S01]  /*1200*/  @!P2 IMAD.MOV.U32 R20, RZ, RZ, RZ ;  /* 0x000000ffff14a224 */ /* 0x000fe200078e00ff */
[----:B------:R-:W-:Y:S01]  /*1210*/  @!P0 LOP3.LUT R15, R3, 0x7ff00000, RZ, 0xc0, !PT ;  /* 0x7ff00000030f8812 */ /* 0x000fe200078ec0ff */
[----:B0-----:R-:W-:-:S08]  /*1220*/  DFMA R12, R8, -R2, 1 ;  /* 0x3ff00000080c742b */ /* 0x001fd00000000802 */
[----:B------:R-:W-:Y:S01]  /*1230*/  DFMA R18, R12, R12, R12 ;  /* 0x0000000c0c12722b */ /* 0x000fe2000000000c */
[----:B------:R-:W-:-:S05]  /*1240*/  IMAD.MOV.U32 R12, RZ, RZ, 0x1ca00000 ;  /* 0x1ca00000ff0c7424 */ /* 0x000fca00078e00ff */
[C---:B------:R-:W-:Y:S02]  /*1250*/  @!P2 SEL R13, R12.reuse, 0x63400000, !P3 ;  /* 0x634000000c0da807 */ /* 0x040fe40005800000 */
[----:B------:R-:W-:Y:S01]  /*1260*/  DFMA R18, R8, R18, R8 ;  /* 0x000000120812722b */ /* 0x000fe20000000008 */
[----:B------:R-:W-:Y:S02]  /*1270*/  SEL R9, R12, 0x63400000, !P1 ;  /* 0x634000000c097807 */ /* 0x000fe40004800000 */
[--C-:B------:R-:W-:Y:S02]  /*1280*/  @!P2 LOP3.LUT R13, R13, 0x80000000, R7.reuse, 0xf8, !PT ;  /* 0x800000000d0da812 */ /* 0x100fe400078ef807 */
[----:B------:R-:W-:Y:S02]  /*1290*/  LOP3.LUT R9, R9, 0x800fffff, R7, 0xf8, !PT ;  /* 0x800fffff09097812 */ /* 0x000fe400078ef807 */
[----:B------:R-:W-:Y:S01]  /*12a0*/  @!P2 LOP3.LUT R21, R13, 0x100000, RZ, 0xfc, !PT ;  /* 0x001000000d15a812 */ /* 0x000fe200078efcff */
[----:B------:R-:W-:Y:S01]  /*12b0*/  DFMA R22, R18, -R2, 1 ;  /* 0x3ff000001216742b */ /* 0x000fe20000000802 */
[----:B------:R-:W-:-:S06]  /*12c0*/  MOV R8, R6 ;  /* 0x0000000600087202 */ /* 0x000fcc0000000f00 */
[----:B------:R-:W-:Y:S02]  /*12d0*/  @!P2 DFMA R8, R8, 2, -R20 ;  /* 0x400000000808a82b */ /* 0x000fe40000000814 */
[----:B------:R-:W-:Y:S01]  /*12e0*/  DFMA R18, R18, R22, R18 ;  /* 0x000000161212722b */ /* 0x000fe20000000012 */
[----:B------:R-:W-:Y:S02]  /*12f0*/  MOV R22, R11 ;  /* 0x0000000b00167202 */ /* 0x000fe40000000f00 */
[----:B------:R-:W-:-:S05]  /*1300*/  IADD3 R23, PT, PT, R15, -0x1, RZ ;  /* 0xffffffff0f177810 */ /* 0x000fca0007ffe0ff */
[----:B------:R-:W-:Y:S01]  /*1310*/  @!P2 LOP3.LUT R22, R9, 0x7ff00000, RZ, 0xc0, !PT ;  /* 0x7ff000000916a812 */ /* 0x000fe200078ec0ff */
[----:B------:R-:W-:-:S04]  /*1320*/  DMUL R20, R18, R8 ;  /* 0x0000000812147228 */ /* 0x000fc80000000000 */
[----:B------:R-:W-:-:S04]  /*1330*/  VIADD R13, R22, 0xffffffff ;  /* 0xffffffff160d7836 */ /* 0x000fc80000000000 */
[----:B------:R-:W-:Y:S01]  /*1340*/  DFMA R16, R20, -R2, R8 ;  /* 0x800000021410722b */ /* 0x000fe20000000008 */
[----:B------:R-:W-:-:S04]  /*1350*/  ISETP.GT.U32.AND P0, PT, R13, 0x7feffffe, PT ;  /* 0x7feffffe0d00780c */ /* 0x000fc80003f04070 */
[----:B------:R-:W-:-:S03]  /*1360*/  ISETP.GT.U32.OR P0, PT, R23, 0x7feffffe, P0 ;  /* 0x7feffffe1700780c */ /* 0x000fc60000704470 */
[----:B------:R-:W-:-:S10]  /*1370*/  DFMA R16, R18, R16, R20 ;  /* 0x000000101210722b */ /* 0x000fd40000000014 */
[----:B------:R-:W-:Y:S05]  /*1380*/  @P0 BRA `(.L_x_9) ;  /* 0x00000000006c0947 */ /* 0x000fea0003800000 */
[----:B------:R-:W-:-:S04]  /*1390*/  LOP3.LUT R18, R5, 0x7ff00000, RZ, 0xc0, !PT ;  /* 0x7ff0000005127812 */ /* 0x000fc800078ec0ff */
[CC--:B------:R-:W-:Y:S02]  /*13a0*/  VIADDMNMX R6, R11.reuse, -R18.reuse, 0xb9600000, !PT ;  /* 0xb96000000b067446 */ /* 0x0c0fe40007800912 */
[----:B------:R-:W-:Y:S02]  /*13b0*/  ISETP.GE.U32.AND P0, PT, R11, R18, PT ;  /* 0x000000120b00720c */ /* 0x000fe40003f06070 */
[----:B------:R-:W-:Y:S02]  /*13c0*/  VIMNMX R6, PT, PT, R6, 0x46a00000, PT ;  /* 0x46a0000006067848 */ /* 0x000fe40003fe0100 */
[----:B------:R-:W-:-:S04]  /*13d0*/  SEL R11, R12, 0x63400000, !P0 ;  /* 0x634000000c0b7807 */ /* 0x000fc80004000000 */
[----:B------:R-:W-:Y:S02]  /*13e0*/  IADD3 R11, PT, PT, -R11, R6, RZ ;  /* 0x000000060b0b7210 */ /* 0x000fe40007ffe1ff */
[----:B------:R-:W-:-:S03]  /*13f0*/  MOV R6, RZ ;  /* 0x000000ff00067202 */ /* 0x000fc60000000f00 */
[----:B------:R-:W-:-:S06]  /*1400*/  VIADD R7, R11, 0x7fe00000 ;  /* 0x7fe000000b077836 */ /* 0x000fcc0000000000 */
[----:B------:R-:W-:-:S10]  /*1410*/  DMUL R12, R16, R6 ;  /* 0x00000006100c7228 */ /* 0x000fd40000000000 */
[----:B------:R-:W-:-:S13]  /*1420*/  FSETP.GTU.AND P0, PT, |R13|, 1.469367938527859385e-39, PT ;  /* 0x001000000d00780b */ /* 0x000fda0003f0c200 */
[----:B------:R-:W-:Y:S05]  /*1430*/  @P0 BRA `(.L_x_10) ;  /* 0x0000000000940947 */ /* 0x000fea0003800000 */
[----:B------:R-:W-:Y:S01]  /*1440*/  DFMA R2, R16, -R2, R8 ;  /* 0x800000021002722b */ /* 0x000fe20000000008 */
[----:B------:R-:W-:-:S09]  /*1450*/  MOV R6, RZ ;  /* 0x000000ff00067202 */ /* 0x000fd20000000f00 */
[C---:B------:R-:W-:Y:S02]  /*1460*/  FSETP.NEU.AND P0, PT, R3.reuse, RZ, PT ;  /* 0x000000ff0300720b */ /* 0x040fe40003f0d000 */
[----:B------:R-:W-:-:S04]  /*1470*/  LOP3.LUT R5, R3, 0x80000000, R5, 0x48, !PT ;  /* 0x8000000003057812 */ /* 0x000fc800078e4805 */
[----:B------:R-:W-:-:S07]  /*1480*/  LOP3.LUT R7, R5, R7, RZ, 0xfc, !PT ;  /* 0x0000000705077212 */ /* 0x000fce00078efcff */
[----:B------:R-:W-:Y:S05]  /*1490*/  @!P0 BRA `(.L_x_10) ;  /* 0x00000000007c8947 */ /* 0x000fea0003800000 */
[----:B------:R-:W-:Y:S01]  /*14a0*/  IMAD.MOV R3, RZ, RZ, -R11 ;  /* 0x000000ffff037224 */ /* 0x000fe200078e0a0b */
[----:B------:R-:W-:Y:S01]  /*14b0*/  MOV R2, RZ ;  /* 0x000000ff00027202 */ /* 0x000fe20000000f00 */
[----:B------:R-:W-:-:S05]  /*14c0*/  DMUL.RP R6, R16, R6 ;  /* 0x0000000610067228 */ /* 0x000fca0000008000 */
[----:B------:R-:W-:-:S05]  /*14d0*/  DFMA R2, R12, -R2, R16 ;  /* 0x800000020c02722b */ /* 0x000fca0000000010 */
[----:B------:R-:W-:Y:S02]  /*14e0*/  LOP3.LUT R5, R7, R5, RZ, 0x3c, !PT ;  /* 0x0000000507057212 */ /* 0x000fe400078e3cff */
[----:B------:R-:W-:-:S04]  /*14f0*/  IADD3 R2, PT, PT, -R11, -0x43300000, RZ ;  /* 0xbcd000000b027810 */ /* 0x000fc80007ffe1ff */
[----:B------:R-:W-:-:S04]  /*1500*/  FSETP.NEU.AND P0, PT, |R3|, R2, PT ;  /* 0x000000020300720b */ /* 0x000fc80003f0d200 */
[----:B------:R-:W-:Y:S02]  /*1510*/  FSEL R12, R6, R12, !P0 ;  /* 0x0000000c060c7208 */ /* 0x000fe40004000000 */
[----:B------:R-:W-:Y:S01]  /*1520*/  FSEL R13, R5, R13, !P0 ;  /* 0x0000000d050d7208 */ /* 0x000fe20004000000 */
[----:B------:R-:W-:Y:S06]  /*1530*/  BRA `(.L_x_10) ;  /* 0x0000000000547947 */ /* 0x000fec0003800000 */
.L_x_9:
[----:B------:R-:W-:-:S14]  /*1540*/  DSETP.NAN.AND P0, PT, R6, R6, PT ;  /* 0x000000060600722a */ /* 0x000fdc0003f08000 */
[----:B------:R-:W-:Y:S05]  /*1550*/  @P0 BRA `(.L_x_11) ;  /* 0x0000000000440947 */ /* 0x000fea0003800000 */
[----:B------:R-:W-:-:S14]  /*1560*/  DSETP.NAN.AND P0, PT, R4, R4, PT ;  /* 0x000000040400722a */ /* 0x000fdc0003f08000 */
[----:B------:R-:W-:Y:S05]  /*1570*/  @P0 BRA `(.L_x_12) ;  /* 0x0000000000300947 */ /* 0x000fea0003800000 */
[----:B------:R-:W-:Y:S01]  /*1580*/  ISETP.NE.AND P0, PT, R22, R15, PT ;  /* 0x0000000f1600720c */ /* 0x000fe20003f05270 */
[----:B------:R-:W-:Y:S01]  /*1590*/  IMAD.MOV.U32 R13, RZ, RZ, -0x80000 ;  /* 0xfff80000ff0d7424 */ /* 0x000fe200078e00ff */
[----:B------:R-:W-:-:S11]  /*15a0*/  MOV R12, 0x0 ;  /* 0x00000000000c7802 */ /* 0x000fd60000000f00 */
[----:B------:R-:W-:Y:S05]  /*15b0*/  @!P0 BRA `(.L_x_10) ;  /* 0x0000000000348947 */ /* 0x000fea0003800000 */
[----:B------:R-:W-:Y:S02]  /*15c0*/  ISETP.NE.AND P0, PT, R22, 0x7ff00000, PT ;  /* 0x7ff000001600780c */ /* 0x000fe40003f05270 */
[----:B------:R-:W-:Y:S02]  /*15d0*/  LOP3.LUT R13, R7, 0x80000000, R5, 0x48, !PT ;  /* 0x80000000070d7812 */ /* 0x000fe400078e4805 */
[----:B------:R-:W-:-:S13]  /*15e0*/  ISETP.EQ.OR P0, PT, R15, RZ, !P0 ;  /* 0x000000ff0f00720c */ /* 0x000fda0004702670 */
[----:B------:R-:W-:Y:S02]  /*15f0*/  @P0 LOP3.LUT R2, R13, 0x7ff00000, RZ, 0xfc, !PT ;  /* 0x7ff000000d020812 */ /* 0x000fe400078efcff */
[----:B------:R-:W-:Y:S02]  /*1600*/  @!P0 MOV R12, RZ ;  /* 0x000000ff000c8202 */ /* 0x000fe40000000f00 */
[----:B------:R-:W-:Y:S01]  /*1610*/  @P0 MOV R12, RZ ;  /* 0x000000ff000c0202 */ /* 0x000fe20000000f00 */
[----:B------:R-:W-:Y:S01]  /*1620*/  @P0 IMAD.MOV.U32 R13, RZ, RZ, R2 ;  /* 0x000000ffff0d0224 */ /* 0x000fe200078e0002 */
[----:B------:R-:W-:Y:S06]  /*1630*/  BRA `(.L_x_10) ;  /* 0x0000000000147947 */ /* 0x000fec0003800000 */
.L_x_12:
[----:B------:R-:W-:Y:S02]  /*1640*/  LOP3.LUT R13, R5, 0x80000, RZ, 0xfc, !PT ;  /* 0x00080000050d7812 */ /* 0x000fe400078efcff */
[----:B------:R-:W-:Y:S01]  /*1650*/  MOV R12, R4 ;  /* 0x00000004000c7202 */ /* 0x000fe20000000f00 */
[----:B------:R-:W-:Y:S06]  /*1660*/  BRA `(.L_x_10) ;  /* 0x0000000000087947 */ /* 0x000fec0003800000 */
.L_x_11:
[----:B------:R-:W-:Y:S02]  /*1670*/  LOP3.LUT R13, R7, 0x80000, RZ, 0xfc, !PT ;  /* 0x00080000070d7812 */ /* 0x000fe400078efcff */
[----:B------:R-:W-:-:S07]  /*1680*/  MOV R12, R6 ;  /* 0x00000006000c7202 */ /* 0x000fce0000000f00 */
.L_x_10:
[----:B------:R-:W-:Y:S05]  /*1690*/  BSYNC.RECONVERGENT B1 ;  /* 0x0000000000017941 */ /* 0x000fea0003800200 */
.L_x_8:
[----:B------:R-:W-:Y:S02]  /*16a0*/  HFMA2 R11, -RZ, RZ, 0, 0 ;  /* 0x00000000ff0b7431 */ /* 0x000fe400000001ff */
[----:B------:R-:W-:Y:S01]  /*16b0*/  IMAD.MOV.U32 R18, RZ, RZ, R12 ;  /* 0x000000ffff127224 */ /* 0x000fe200078e000c */
[----:B------:R-:W-:Y:S01]  /*16c0*/  MOV R19, R13 ;  /* 0x0000000d00137202 */ /* 0x000fe20000000f00 */
[----:B------:R-:W-:Y:S06]  /*16d0*/  RET.REL.NODEC R10 `(_Z19determinantGaussGPUPdiS_) ;  /* 0xffffffe80a487950 */ /* 0x000fec0003c3ffff */
.L_x_13:
[----:B------:R-:W-:-:S00]  /*16e0*/  BRA `(.L_x_13) ;  /* 0xfffffffc00fc7947 */ /* 0x000fc0000383ffff */
[----:B------:R-:W-:-:S00]  /*16f0*/  NOP ;  /* 0x0000000000007918 */ /* 0x000fc00000000000 */
        /* <DEDUP_REMOVED lines=8> */
.L_x_14:


//--------------------- .nv.shared.reserved.0     --------------------------
	.section	.nv.shared.reserved.0,"aw",@nobits
	.weak		__nv_reservedSMEM_offset_0_alias
	.size		__nv_reservedSMEM_offset_0_alias, 0, 64
	.other		__nv_reservedSMEM_offset_0_alias,@"STO_CUDA_RESERVED_SHARED STV_DEFAULT"
__nv_reservedSMEM_offset_0_alias:
	.zero		0
	.zero		64


//--------------------- .nv.constant0._Z19determinantGaussGPUPdiS_ --------------------------
	.section	.nv.constant0._Z19determinantGaussGPUPdiS_,"a",@progbits
	.sectionflags	@""
	.align	4
.nv.constant0._Z19determinantGaussGPUPdiS_:
	.zero		920


//--------------------- SYMBOLS --------------------------

	.type		.nv.reservedSmem.offset0,@object
	.size		.nv.reservedSmem.offset0,0x4
